	.headerflags	@"EF_CUDA_TEXMODE_UNIFIED EF_CUDA_64BIT_ADDRESS EF_CUDA_SM86 EF_CUDA_VIRTUAL_SM(EF_CUDA_SM86)"
	.elftype	@"ET_EXEC"


//--------------------- .nv.info                  --------------------------
	.section	.nv.info,"",@"SHT_CUDA_INFO"
	.align	4


	//----- nvinfo : EIATTR_REGCOUNT
	.align		4
        /*0000*/ 	.byte	0x04, 0x2f
        /*0002*/ 	.short	(.L_2 - .L_1)
	.align		4
.L_1:
        /*0004*/ 	.word	index@(triton_per_fused_add_native_layer_norm_5)
        /*0008*/ 	.word	0x00000019


	//----- nvinfo : EIATTR_MIN_STACK_SIZE
	.align		4
.L_2:
        /*000c*/ 	.byte	0x04, 0x12
        /*000e*/ 	.short	(.L_4 - .L_3)
	.align		4
.L_3:
        /*0010*/ 	.word	index@(triton_per_fused_add_native_layer_norm_5)
        /*0014*/ 	.word	0x00000000


	//----- nvinfo : EIATTR_FRAME_SIZE
	.align		4
.L_4:
        /*0018*/ 	.byte	0x04, 0x11
        /*001a*/ 	.short	(.L_6 - .L_5)
	.align		4
.L_5:
        /*001c*/ 	.word	index@(triton_per_fused_add_native_layer_norm_5)
        /*0020*/ 	.word	0x00000000


	//----- nvinfo : EIATTR_MIN_STACK_SIZE
	.align		4
.L_6:
        /*0024*/ 	.byte	0x04, 0x12
        /*0026*/ 	.short	(.L_8 - .L_7)
	.align		4
.L_7:
        /*0028*/ 	.word	index@(triton_per_fused_add_native_layer_norm_5)
        /*002c*/ 	.word	0x00000000
.L_8:


//--------------------- .nv.info.triton_per_fused_add_native_layer_norm_5 --------------------------
	.section	.nv.info.triton_per_fused_add_native_layer_norm_5,"",@"SHT_CUDA_INFO"
	.sectionflags	@""
	.align	4


	//----- nvinfo : EIATTR_CUDA_API_VERSION
	.align		4
        /*0000*/ 	.byte	0x04, 0x37
        /*0002*/ 	.short	(.L_10 - .L_9)
.L_9:
        /*0004*/ 	.word	0x0000007c


	//----- nvinfo : EIATTR_SW2861232_WAR
	.align		4
.L_10:
        /*0008*/ 	.byte	0x01, 0x35
	.zero		2


	//----- nvinfo : EIATTR_PARAM_CBANK
	.align		4
        /*000c*/ 	.byte	0x04, 0x0a
        /*000e*/ 	.short	(.L_12 - .L_11)
	.align		4
.L_11:
        /*0010*/ 	.word	index@(.nv.constant0.triton_per_fused_add_native_layer_norm_5)
        /*0014*/ 	.short	0x0160
        /*0016*/ 	.short	0x0040


	//----- nvinfo : EIATTR_CBANK_PARAM_SIZE
	.align		4
.L_12:
        /*0018*/ 	.byte	0x03, 0x19
        /*001a*/ 	.short	0x0040


	//----- nvinfo : EIATTR_KPARAM_INFO
	.align		4
        /*001c*/ 	.byte	0x04, 0x17
        /*001e*/ 	.short	(.L_14 - .L_13)
.L_13:
        /*0020*/ 	.word	0x00000000
        /*0024*/ 	.short	0x0008
        /*0026*/ 	.short	0x0038
        /*0028*/ 	.byte	0x00, 0xf4, 0x21, 0x00


	//----- nvinfo : EIATTR_KPARAM_INFO
	.align		4
.L_14:
        /*002c*/ 	.byte	0x04, 0x17
        /*002e*/ 	.short	(.L_16 - .L_15)
.L_15:
        /*0030*/ 	.word	0x00000000
        /*0034*/ 	.short	0x0007
        /*0036*/ 	.short	0x0034
        /*0038*/ 	.byte	0x00, 0xf0, 0x11, 0x00


	//----- nvinfo : EIATTR_KPARAM_INFO
	.align		4
.L_16:
        /*003c*/ 	.byte	0x04, 0x17
        /*003e*/ 	.short	(.L_18 - .L_17)
.L_17:
        /*0040*/ 	.word	0x00000000
        /*0044*/ 	.short	0x0006
        /*0046*/ 	.short	0x0030
        /*0048*/ 	.byte	0x00, 0xf0, 0x11, 0x00


	//----- nvinfo : EIATTR_KPARAM_INFO
	.align		4
.L_18:
        /*004c*/ 	.byte	0x04, 0x17
        /*004e*/ 	.short	(.L_20 - .L_19)
.L_19:
        /*0050*/ 	.word	0x00000000
        /*0054*/ 	.short	0x0005
        /*0056*/ 	.short	0x0028
        /*0058*/ 	.byte	0x00, 0xf4, 0x21, 0x00


	//----- nvinfo : EIATTR_KPARAM_INFO
	.align		4
.L_20:
        /*005c*/ 	.byte	0x04, 0x17
        /*005e*/ 	.short	(.L_22 - .L_21)
.L_21:
        /*0060*/ 	.word	0x00000000
        /*0064*/ 	.short	0x0004
        /*0066*/ 	.short	0x0020
        /*0068*/ 	.byte	0x00, 0xf4, 0x21, 0x00


	//----- nvinfo : EIATTR_KPARAM_INFO
	.align		4
.L_22:
        /*006c*/ 	.byte	0x04, 0x17
        /*006e*/ 	.short	(.L_24 - .L_23)
.L_23:
        /*0070*/ 	.word	0x00000000
        /*0074*/ 	.short	0x0003
        /*0076*/ 	.short	0x0018
        /*0078*/ 	.byte	0x00, 0xf4, 0x21, 0x00


	//----- nvinfo : EIATTR_KPARAM_INFO
	.align		4
.L_24:
        /*007c*/ 	.byte	0x04, 0x17
        /*007e*/ 	.short	(.L_26 - .L_25)
.L_25:
        /*0080*/ 	.word	0x00000000
        /*0084*/ 	.short	0x0002
        /*0086*/ 	.short	0x0010
        /*0088*/ 	.byte	0x00, 0xf4, 0x21, 0x00


	//----- nvinfo : EIATTR_KPARAM_INFO
	.align		4
.L_26:
        /*008c*/ 	.byte	0x04, 0x17
        /*008e*/ 	.short	(.L_28 - .L_27)
.L_27:
        /*0090*/ 	.word	0x00000000
        /*0094*/ 	.short	0x0001
        /*0096*/ 	.short	0x0008
        /*0098*/ 	.byte	0x00, 0xf4, 0x21, 0x00


	//----- nvinfo : EIATTR_KPARAM_INFO
	.align		4
.L_28:
        /*009c*/ 	.byte	0x04, 0x17
        /*009e*/ 	.short	(.L_30 - .L_29)
.L_29:
        /*00a0*/ 	.word	0x00000000
        /*00a4*/ 	.short	0x0000
        /*00a6*/ 	.short	0x0000
        /*00a8*/ 	.byte	0x00, 0xf4, 0x21, 0x00


	//----- nvinfo : EIATTR_MAXREG_COUNT
	.align		4
.L_30:
        /*00ac*/ 	.byte	0x03, 0x1b
        /*00ae*/ 	.short	0x00ff


	//----- nvinfo : EIATTR_COOP_GROUP_MASK_REGIDS
	.align		4
        /*00b0*/ 	.byte	0x04, 0x29
        /*00b2*/ 	.short	(.L_32 - .L_31)


	//   ....[0]....
.L_31:
        /*00b4*/ 	.word	0xffffffff


	//   ....[1]....
        /*00b8*/ 	.word	0xffffffff


	//   ....[2]....
        /*00bc*/ 	.word	0xffffffff


	//   ....[3]....
        /*00c0*/ 	.word	0xffffffff


	//   ....[4]....
        /*00c4*/ 	.word	0xffffffff


	//   ....[5]....
        /*00c8*/ 	.word	0xffffffff


	//   ....[6]....
        /*00cc*/ 	.word	0xffffffff


	//   ....[7]....
        /*00d0*/ 	.word	0xffffffff


	//   ....[8]....
        /*00d4*/ 	.word	0xffffffff


	//   ....[9]....
        /*00d8*/ 	.word	0xffffffff


	//   ....[10]....
        /*00dc*/ 	.word	0xffffffff


	//   ....[11]....
        /*00e0*/ 	.word	0xffffffff


	//   ....[12]....
        /*00e4*/ 	.word	0xffffffff


	//   ....[13]....
        /*00e8*/ 	.word	0xffffffff


	//   ....[14]....
        /*00ec*/ 	.word	0xffffffff


	//   ....[15]....
        /*00f0*/ 	.word	0xffffffff


	//----- nvinfo : EIATTR_COOP_GROUP_INSTR_OFFSETS
	.align		4
.L_32:
        /*00f4*/ 	.byte	0x04, 0x28
        /*00f6*/ 	.short	(.L_34 - .L_33)


	//   ....[0]....
.L_33:
        /*00f8*/ 	.word	0x00000320


	//   ....[1]....
        /*00fc*/ 	.word	0x00000340


	//   ....[2]....
        /*0100*/ 	.word	0x00000360


	//   ....[3]....
        /*0104*/ 	.word	0x000003a0


	//   ....[4]....
        /*0108*/ 	.word	0x000003d0


	//   ....[5]....
        /*010c*/ 	.word	0x00000470


	//   ....[6]....
        /*0110*/ 	.word	0x00000490


	//   ....[7]....
        /*0114*/ 	.word	0x000004c0


	//   ....[8]....
        /*0118*/ 	.word	0x000005c0


	//   ....[9]....
        /*011c*/ 	.word	0x000005e0


	//   ....[10]....
        /*0120*/ 	.word	0x00000600


	//   ....[11]....
        /*0124*/ 	.word	0x00000620


	//   ....[12]....
        /*0128*/ 	.word	0x00000640


	//   ....[13]....
        /*012c*/ 	.word	0x000006a0


	//   ....[14]....
        /*0130*/ 	.word	0x000006c0


	//   ....[15]....
        /*0134*/ 	.word	0x000006e0


	//----- nvinfo : EIATTR_EXIT_INSTR_OFFSETS
	.align		4
.L_34:
        /*0138*/ 	.byte	0x04, 0x1c
        /*013a*/ 	.short	(.L_36 - .L_35)


	//   ....[0]....
.L_35:
        /*013c*/ 	.word	0x000008e0


	//   ....[1]....
        /*0140*/ 	.word	0x00000900


	//----- nvinfo : EIATTR_REQNTID
	.align		4
.L_36:
        /*0144*/ 	.byte	0x04, 0x10
        /*0146*/ 	.short	(.L_38 - .L_37)
.L_37:
        /*0148*/ 	.word	0x00000100
        /*014c*/ 	.word	0x00000001
        /*0150*/ 	.word	0x00000001
.L_38:


//--------------------- .nv.callgraph             --------------------------
	.section	.nv.callgraph,"",@"SHT_CUDA_CALLGRAPH"
	.align	4
	.sectionentsize	8
	.align		4
        /*0000*/ 	.word	0x00000000
	.align		4
        /*0004*/ 	.word	0xffffffff
	.align		4
        /*0008*/ 	.word	0x00000000
	.align		4
        /*000c*/ 	.word	0xfffffffe
	.align		4
        /*0010*/ 	.word	0x00000000
	.align		4
        /*0014*/ 	.word	0xfffffffd
	.align		4
        /*0018*/ 	.word	0x00000000
	.align		4
        /*001c*/ 	.word	0xfffffffc


//--------------------- .nv.rel.action            --------------------------
	.section	.nv.rel.action,"",@"SHT_CUDA_RELOCINFO"
	.align	8
	.sectionentsize	8
        /*0000*/ 	.byte	0x73, 0x00, 0x00, 0x00, 0x00, 0x00, 0x00, 0x00, 0x00, 0x00, 0x00, 0x11, 0x25, 0x00, 0x05, 0x36


//--------------------- .nv.constant4             --------------------------
	.section	.nv.constant4,"a",@progbits
	.align	8
	.align		8
.nv.constant4:
        /*0000*/ 	.dword	_$_str


//--------------------- .nv.constant0.triton_per_fused_add_native_layer_norm_5 --------------------------
	.section	.nv.constant0.triton_per_fused_add_native_layer_norm_5,"a",@progbits
	.sectionflags	@""
	.align	4
.nv.constant0.triton_per_fused_add_native_layer_norm_5:
	.zero		416


//--------------------- .text.triton_per_fused_add_native_layer_norm_5 --------------------------
	.section	.text.triton_per_fused_add_native_layer_norm_5,"ax",@progbits
	.sectionflags	@"SHF_BARRIERS=1"
	.sectioninfo	@"SHI_REGISTERS=25"
	.align	128
        .global         triton_per_fused_add_native_layer_norm_5
        .type           triton_per_fused_add_native_layer_norm_5,@function
        .size           triton_per_fused_add_native_layer_norm_5,(.L_x_1 - triton_per_fused_add_native_layer_norm_5)
        .other          triton_per_fused_add_native_layer_norm_5,@"STO_CUDA_ENTRY STV_DEFAULT"
triton_per_fused_add_native_layer_norm_5:
.text.triton_per_fused_add_native_layer_norm_5:
[----:B------:R-:W-:Y:S02]  /*0000*/  MOV R1, c[0x0][0x28] ;  /* 0x00000a0000017a02 */ /* 0x000fe40000000f00 */
[----:B------:R-:W0:Y:S01]  /*0010*/  S2R R0, SR_TID.X ;  /* 0x0000000000007919 */ /* 0x000e220000002100 */
[----:B------:R-:W-:Y:S01]  /*0020*/  MOV R7, 0x2 ;  /* 0x0000000200077802 */ /* 0x000fe20000000f00 */
[----:B------:R-:W-:Y:S01]  /*0030*/  CS2R R12, SRZ ;  /* 0x00000000000c7805 */ /* 0x000fe2000001ff00 */
[----:B------:R-:W-:Y:S01]  /*0040*/  ULDC.64 UR4, c[0x0][0x118] ;  /* 0x0000460000047ab9 */ /* 0x000fe20000000a00 */
[----:B------:R-:W1:Y:S01]  /*0050*/  S2R R3, SR_CTAID.X ;  /* 0x0000000000037919 */ /* 0x000e620000002500 */
[----:B------:R-:W-:Y:S01]  /*0060*/  CS2R R4, SRZ ;  /* 0x0000000000047805 */ /* 0x000fe2000001ff00 */
[----:B0-----:R-:W-:-:S04]  /*0070*/  SHF.L.U32 R10, R0, 0x2, RZ ;  /* 0x00000002000a7819 */ /* 0x001fc800000006ff */
[----:B------:R-:W-:-:S04]  /*0080*/  LOP3.LUT R10, R10, 0x3fc, RZ, 0xc0, !PT ;  /* 0x000003fc0a0a7812 */ /* 0x000fc800078ec0ff */
[C---:B------:R-:W-:Y:S01]  /*0090*/  ISETP.GE.U32.AND P1, PT, R10.reuse, 0x300, PT ;  /* 0x000003000a00780c */ /* 0x040fe20003f26070 */
[----:B-1----:R-:W-:Y:S02]  /*00a0*/  IMAD R8, R3, 0x300, R10 ;  /* 0x0000030003087824 */ /* 0x002fe400078e020a */
[----:B------:R-:W-:-:S04]  /*00b0*/  IMAD.WIDE.U32 R18, R10, R7, c[0x0][0x170] ;  /* 0x00005c000a127625 */ /* 0x000fc800078e0007 */
[----:B------:R-:W-:Y:S01]  /*00c0*/  IMAD.WIDE R16, R8, R7, c[0x0][0x168] ;  /* 0x00005a0008107625 */ /* 0x000fe200078e0207 */
[----:B------:R-:W-:-:S05]  /*00d0*/  CS2R R2, SRZ ;  /* 0x0000000000027805 */ /* 0x000fca000001ff00 */
[----:B------:R-:W2:Y:S01]  /*00e0*/  @!P1 LDG.E.EL.64 R12, [R18.64] ;  /* 0x00000004120c9981 */ /* 0x000ea2000c2e1b00 */
[----:B------:R-:W-:-:S03]  /*00f0*/  IMAD.WIDE R14, R8, R7, c[0x0][0x160] ;  /* 0x00005800080e7625 */ /* 0x000fc600078e0207 */
[----:B------:R-:W3:Y:S04]  /*0100*/  @!P1 LDG.E.64 R4, [R16.64] ;  /* 0x0000000410049981 */ /* 0x000ee8000c1e1b00 */
[----:B------:R-:W4:Y:S01]  /*0110*/  @!P1 LDG.E.64 R2, [R14.64] ;  /* 0x000000040e029981 */ /* 0x000f22000c1e1b00 */
[C---:B------:R-:W-:Y:S02]  /*0120*/  LOP3.LUT P2, RZ, R0.reuse, 0x1f, RZ, 0xc0, !PT ;  /* 0x0000001f00ff7812 */ /* 0x040fe4000784c0ff */
[----:B------:R-:W-:Y:S02]  /*0130*/  ISETP.GE.AND P3, PT, R0, 0x8, PT ;  /* 0x000000080000780c */ /* 0x000fe40003f66270 */
[C---:B--2---:R-:W-:Y:S02]  /*0140*/  PRMT R11, R12.reuse, 0x7632, R11 ;  /* 0x000076320c0b7816 */ /* 0x044fe4000000000b */
[----:B------:R-:W-:-:S02]  /*0150*/  SHF.L.U32 R20, R12, 0x10, RZ ;  /* 0x000000100c147819 */ /* 0x000fc400000006ff */
[----:B------:R-:W-:Y:S02]  /*0160*/  SHF.L.U32 R12, R13, 0x10, RZ ;  /* 0x000000100d0c7819 */ /* 0x000fe400000006ff */
[C---:B---3--:R-:W-:Y:S02]  /*0170*/  PRMT R13, R4.reuse, 0x7632, R13 ;  /* 0x00007632040d7816 */ /* 0x048fe4000000000d */
[----:B------:R-:W-:Y:S02]  /*0180*/  SHF.L.U32 R21, R11, 0x10, RZ ;  /* 0x000000100b157819 */ /* 0x000fe400000006ff */
[----:B------:R-:W-:Y:S02]  /*0190*/  SHF.L.U32 R11, R5, 0x10, RZ ;  /* 0x00000010050b7819 */ /* 0x000fe400000006ff */
[----:B------:R-:W-:Y:S02]  /*01a0*/  SHF.L.U32 R17, R4, 0x10, RZ ;  /* 0x0000001004117819 */ /* 0x000fe400000006ff */
[----:B------:R-:W-:Y:S01]  /*01b0*/  SHF.L.U32 R4, R13, 0x10, RZ ;  /* 0x000000100d047819 */ /* 0x000fe200000006ff */
[----:B------:R-:W-:Y:S01]  /*01c0*/  FADD R16, R11, R12 ;  /* 0x0000000c0b107221 */ /* 0x000fe20000000000 */
[----:B----4-:R-:W-:Y:S01]  /*01d0*/  PRMT R11, R2, 0x7632, R11 ;  /* 0x00007632020b7816 */ /* 0x010fe2000000000b */
[----:B------:R-:W-:Y:S01]  /*01e0*/  FADD R17, R17, R20 ;  /* 0x0000001411117221 */ /* 0x000fe20000000000 */
[----:B------:R-:W-:Y:S01]  /*01f0*/  PRMT R5, R5, 0x7632, R5 ;  /* 0x0000763205057816 */ /* 0x000fe20000000005 */
[----:B------:R-:W-:Y:S01]  /*0200*/  FADD R21, R4, R21 ;  /* 0x0000001504157221 */ /* 0x000fe20000000000 */
[----:B------:R-:W-:-:S02]  /*0210*/  PRMT R4, R13, 0x7632, R4 ;  /* 0x000076320d047816 */ /* 0x000fc40000000004 */
[----:B------:R-:W-:Y:S02]  /*0220*/  SHF.L.U32 R12, R2, 0x10, RZ ;  /* 0x00000010020c7819 */ /* 0x000fe400000006ff */
[----:B------:R-:W-:Y:S02]  /*0230*/  SHF.L.U32 R14, R11, 0x10, RZ ;  /* 0x000000100b0e7819 */ /* 0x000fe400000006ff */
[----:B------:R-:W-:Y:S01]  /*0240*/  SHF.L.U32 R4, R4, 0x10, RZ ;  /* 0x0000001004047819 */ /* 0x000fe200000006ff */
[----:B------:R-:W-:Y:S01]  /*0250*/  FADD R11, R12, R17 ;  /* 0x000000110c0b7221 */ /* 0x000fe20000000000 */
[----:B------:R-:W-:Y:S01]  /*0260*/  SHF.L.U32 R5, R5, 0x10, RZ ;  /* 0x0000001005057819 */ /* 0x000fe200000006ff */
[----:B------:R-:W-:Y:S01]  /*0270*/  FADD R12, R14, R21 ;  /* 0x000000150e0c7221 */ /* 0x000fe20000000000 */
[C---:B------:R-:W-:Y:S02]  /*0280*/  PRMT R2, R3.reuse, 0x7632, R2 ;  /* 0x0000763203027816 */ /* 0x040fe40000000002 */
[----:B------:R-:W-:Y:S01]  /*0290*/  SHF.L.U32 R13, R3, 0x10, RZ ;  /* 0x00000010030d7819 */ /* 0x000fe200000006ff */
[----:B------:R-:W-:Y:S01]  /*02a0*/  FADD R5, R5, R4 ;  /* 0x0000000405057221 */ /* 0x000fe20000000000 */
[----:B------:R-:W-:Y:S01]  /*02b0*/  SHF.L.U32 R2, R2, 0x10, RZ ;  /* 0x0000001002027819 */ /* 0x000fe200000006ff */
[----:B------:R-:W-:-:S02]  /*02c0*/  FADD R4, R12, R11 ;  /* 0x0000000b0c047221 */ /* 0x000fc40000000000 */
[----:B------:R-:W-:Y:S02]  /*02d0*/  FADD R13, R13, R16 ;  /* 0x000000100d0d7221 */ /* 0x000fe40000000000 */
[----:B------:R-:W-:Y:S02]  /*02e0*/  FADD R14, R2, R5 ;  /* 0x00000005020e7221 */ /* 0x000fe40000000000 */
[----:B------:R-:W-:-:S04]  /*02f0*/  FADD R3, R13, R4 ;  /* 0x000000040d037221 */ /* 0x000fc80000000000 */
[----:B------:R-:W-:-:S05]  /*0300*/  FADD R3, R14, R3 ;  /* 0x000000030e037221 */ /* 0x000fca0000000000 */
[----:B------:R-:W-:-:S05]  /*0310*/  FSEL R3, R3, RZ, !P1 ;  /* 0x000000ff03037208 */ /* 0x000fca0004800000 */
[----:B------:R-:W0:Y:S02]  /*0320*/  SHFL.BFLY PT, R2, R3, 0x10, 0x1f ;  /* 0x0e001f0003027f89 */ /* 0x000e2400000e0000 */
[----:B0-----:R-:W-:-:S05]  /*0330*/  FADD R4, R3, R2 ;  /* 0x0000000203047221 */ /* 0x001fca0000000000 */
[----:B------:R-:W0:Y:S02]  /*0340*/  SHFL.BFLY PT, R5, R4, 0x8, 0x1f ;  /* 0x0d001f0004057f89 */ /* 0x000e2400000e0000 */
[----:B0-----:R-:W-:-:S05]  /*0350*/  FADD R5, R4, R5 ;  /* 0x0000000504057221 */ /* 0x001fca0000000000 */
[----:B------:R-:W0:Y:S02]  /*0360*/  SHFL.BFLY PT, R2, R5, 0x4, 0x1f ;  /* 0x0c801f0005027f89 */ /* 0x000e2400000e0000 */
[----:B0-----:R-:W-:Y:S02]  /*0370*/  FADD R16, R5, R2 ;  /* 0x0000000205107221 */ /* 0x001fe40000000000 */
[----:B------:R-:W-:Y:S01]  /*0380*/  CS2R R2, SRZ ;  /* 0x0000000000027805 */ /* 0x000fe2000001ff00 */
[----:B------:R-:W-:Y:S02]  /*0390*/  CS2R R4, SRZ ;  /* 0x0000000000047805 */ /* 0x000fe4000001ff00 */
[----:B------:R-:W0:Y:S02]  /*03a0*/  SHFL.BFLY PT, R15, R16, 0x2, 0x1f ;  /* 0x0c401f00100f7f89 */ /* 0x000e2400000e0000 */
[----:B0-----:R-:W-:Y:S01]  /*03b0*/  FADD R18, R16, R15 ;  /* 0x0000000f10127221 */ /* 0x001fe20000000000 */
[----:B------:R-:W-:-:S04]  /*03c0*/  IMAD.WIDE.U32 R16, R10, R7, c[0x0][0x178] ;  /* 0x00005e000a107625 */ /* 0x000fc800078e0007 */
[----:B------:R-:W0:Y:S04]  /*03d0*/  SHFL.BFLY PT, R15, R18, 0x1, 0x1f ;  /* 0x0c201f00120f7f89 */ /* 0x000e2800000e0000 */
[----:B------:R1:W2:Y:S01]  /*03e0*/  @!P1 LDG.E.EL.64 R2, [R16.64] ;  /* 0x0000000410029981 */ /* 0x0002a2000c2e1b00 */
[----:B0-----:R-:W-:Y:S01]  /*03f0*/  FADD R22, R18, R15 ;  /* 0x0000000f12167221 */ /* 0x001fe20000000000 */
[----:B------:R-:W-:Y:S01]  /*0400*/  SHF.R.U32.HI R15, RZ, 0x3, R0 ;  /* 0x00000003ff0f7819 */ /* 0x000fe20000011600 */
[----:B------:R-:W-:-:S03]  /*0410*/  IMAD.WIDE.U32 R18, R10, R7, c[0x0][0x180] ;  /* 0x000060000a127625 */ /* 0x000fc600078e0007 */
[----:B------:R-:W-:Y:S02]  /*0420*/  LOP3.LUT R15, R15, 0x1c, RZ, 0xc0, !PT ;  /* 0x0000001c0f0f7812 */ /* 0x000fe400078ec0ff */
[----:B------:R0:W3:Y:S04]  /*0430*/  @!P1 LDG.E.EL.64 R4, [R18.64] ;  /* 0x0000000412049981 */ /* 0x0000e8000c2e1b00 */
[----:B------:R-:W-:Y:S04]  /*0440*/  @!P2 STS [R15], R22 ;  /* 0x000000160f00a388 */ /* 0x000fe80000000800 */
[----:B------:R-:W-:Y:S06]  /*0450*/  BAR.SYNC.DEFER_BLOCKING 0x0 ;  /* 0x0000000000007b1d */ /* 0x000fec0000010000 */
[----:B------:R-:W4:Y:S04]  /*0460*/  @!P3 LDS R9, [R0.X4] ;  /* 0x000000000009b984 */ /* 0x000f280000004800 */
[----:B----4-:R-:W4:Y:S02]  /*0470*/  SHFL.BFLY PT, R10, R9, 0x4, 0x1f ;  /* 0x0c801f00090a7f89 */ /* 0x010f2400000e0000 */
[----:B----4-:R-:W-:-:S05]  /*0480*/  FADD R10, R9, R10 ;  /* 0x0000000a090a7221 */ /* 0x010fca0000000000 */
[----:B------:R-:W4:Y:S01]  /*0490*/  SHFL.BFLY PT, R21, R10, 0x2, 0x1f ;  /* 0x0c401f000a157f89 */ /* 0x000f2200000e0000 */
[----:B------:R-:W-:Y:S01]  /*04a0*/  LOP3.LUT P0, RZ, R0, 0x7, RZ, 0xc0, !PT ;  /* 0x0000000700ff7812 */ /* 0x000fe2000780c0ff */
[----:B----4-:R-:W-:-:S05]  /*04b0*/  FADD R21, R10, R21 ;  /* 0x000000150a157221 */ /* 0x010fca0000000000 */
[----:B------:R-:W1:Y:S01]  /*04c0*/  SHFL.BFLY PT, R20, R21, 0x1, 0x1f ;  /* 0x0c201f0015147f89 */ /* 0x000e6200000e0000 */
[----:B------:R-:W-:Y:S01]  /*04d0*/  ISETP.LT.AND P0, PT, R0, 0x8, !P0 ;  /* 0x000000080000780c */ /* 0x000fe20004701270 */
[----:B-1----:R-:W-:-:S12]  /*04e0*/  FADD R17, R21, R20 ;  /* 0x0000001415117221 */ /* 0x002fd80000000000 */
[----:B------:R-:W-:Y:S04]  /*04f0*/  @P0 STS [R0.X4], R17 ;  /* 0x0000001100000388 */ /* 0x000fe80000004800 */
[----:B------:R-:W-:Y:S06]  /*0500*/  BAR.SYNC.DEFER_BLOCKING 0x0 ;  /* 0x0000000000007b1d */ /* 0x000fec0000010000 */
[----:B------:R-:W1:Y:S02]  /*0510*/  LDS R16, [RZ] ;  /* 0x00000000ff107984 */ /* 0x000e640000000800 */
[----:B-1----:R-:W-:-:S04]  /*0520*/  FADD R9, RZ, R16 ;  /* 0x00000010ff097221 */ /* 0x002fc80000000000 */
[C---:B------:R-:W-:Y:S01]  /*0530*/  FFMA R12, R9.reuse, -0.001302083372138440609, R12 ;  /* 0xbaaaaaab090c7823 */ /* 0x040fe2000000000c */
[----:B------:R-:W-:-:S03]  /*0540*/  FFMA R11, R9, -0.001302083372138440609, R11 ;  /* 0xbaaaaaab090b7823 */ /* 0x000fc6000000000b */
[----:B------:R-:W-:Y:S01]  /*0550*/  FMUL R10, R12, R12 ;  /* 0x0000000c0c0a7220 */ /* 0x000fe20000400000 */
[----:B------:R-:W-:-:S03]  /*0560*/  FFMA R13, R9, -0.001302083372138440609, R13 ;  /* 0xbaaaaaab090d7823 */ /* 0x000fc6000000000d */
[----:B------:R-:W-:Y:S01]  /*0570*/  FFMA R10, R11, R11, R10 ;  /* 0x0000000b0b0a7223 */ /* 0x000fe2000000000a */
[----:B------:R-:W-:-:S03]  /*0580*/  FFMA R14, R9, -0.001302083372138440609, R14 ;  /* 0xbaaaaaab090e7823 */ /* 0x000fc6000000000e */
[----:B------:R-:W-:-:S04]  /*0590*/  FFMA R9, R13, R13, R10 ;  /* 0x0000000d0d097223 */ /* 0x000fc8000000000a */
[----:B------:R-:W-:-:S05]  /*05a0*/  FFMA R9, R14, R14, R9 ;  /* 0x0000000e0e097223 */ /* 0x000fca0000000009 */
[----:B------:R-:W-:-:S05]  /*05b0*/  FSEL R9, R9, RZ, !P1 ;  /* 0x000000ff09097208 */ /* 0x000fca0004800000 */
[----:B------:R-:W1:Y:S02]  /*05c0*/  SHFL.BFLY PT, R10, R9, 0x10, 0x1f ;  /* 0x0e001f00090a7f89 */ /* 0x000e6400000e0000 */
[----:B-1----:R-:W-:-:S05]  /*05d0*/  FADD R10, R9, R10 ;  /* 0x0000000a090a7221 */ /* 0x002fca0000000000 */
[----:B------:R-:W1:Y:S02]  /*05e0*/  SHFL.BFLY PT, R17, R10, 0x8, 0x1f ;  /* 0x0d001f000a117f89 */ /* 0x000e6400000e0000 */
[----:B-1----:R-:W-:-:S05]  /*05f0*/  FADD R17, R10, R17 ;  /* 0x000000110a117221 */ /* 0x002fca0000000000 */
[----:B------:R-:W1:Y:S02]  /*0600*/  SHFL.BFLY PT, R16, R17, 0x4, 0x1f ;  /* 0x0c801f0011107f89 */ /* 0x000e6400000e0000 */
[----:B-1----:R-:W-:-:S05]  /*0610*/  FADD R16, R17, R16 ;  /* 0x0000001011107221 */ /* 0x002fca0000000000 */
[----:B0-----:R-:W0:Y:S02]  /*0620*/  SHFL.BFLY PT, R19, R16, 0x2, 0x1f ;  /* 0x0c401f0010137f89 */ /* 0x001e2400000e0000 */
[----:B0-----:R-:W-:-:S05]  /*0630*/  FADD R19, R16, R19 ;  /* 0x0000001310137221 */ /* 0x001fca0000000000 */
[----:B------:R-:W0:Y:S02]  /*0640*/  SHFL.BFLY PT, R18, R19, 0x1, 0x1f ;  /* 0x0c201f0013127f89 */ /* 0x000e2400000e0000 */
[----:B0-----:R-:W-:Y:S02]  /*0650*/  FADD R18, R19, R18 ;  /* 0x0000001213127221 */ /* 0x001fe40000000000 */
[----:B------:R-:W-:Y:S06]  /*0660*/  BAR.SYNC.DEFER_BLOCKING 0x0 ;  /* 0x0000000000007b1d */ /* 0x000fec0000010000 */
[----:B------:R-:W-:Y:S04]  /*0670*/  @!P2 STS [R15], R18 ;  /* 0x000000120f00a388 */ /* 0x000fe80000000800 */
[----:B------:R-:W-:Y:S06]  /*0680*/  BAR.SYNC.DEFER_BLOCKING 0x0 ;  /* 0x0000000000007b1d */ /* 0x000fec0000010000 */
[----:B------:R-:W0:Y:S04]  /*0690*/  @!P3 LDS R6, [R0.X4] ;  /* 0x000000000006b984 */ /* 0x000e280000004800 */
[----:B0-----:R-:W0:Y:S02]  /*06a0*/  SHFL.BFLY PT, R9, R6, 0x4, 0x1f ;  /* 0x0c801f0006097f89 */ /* 0x001e2400000e0000 */
[----:B0-----:R-:W-:-:S05]  /*06b0*/  FADD R9, R6, R9 ;  /* 0x0000000906097221 */ /* 0x001fca0000000000 */
[----:B------:R-:W0:Y:S02]  /*06c0*/  SHFL.BFLY PT, R10, R9, 0x2, 0x1f ;  /* 0x0c401f00090a7f89 */ /* 0x000e2400000e0000 */
[----:B0-----:R-:W-:-:S05]  /*06d0*/  FADD R10, R9, R10 ;  /* 0x0000000a090a7221 */ /* 0x001fca0000000000 */
[----:B------:R-:W0:Y:S02]  /*06e0*/  SHFL.BFLY PT, R17, R10, 0x1, 0x1f ;  /* 0x0c201f000a117f89 */ /* 0x000e2400000e0000 */
[----:B0-----:R-:W-:-:S05]  /*06f0*/  FADD R17, R10, R17 ;  /* 0x000000110a117221 */ /* 0x001fca0000000000 */
[----:B------:R3:W-:Y:S04]  /*0700*/  @P0 STS [R0.X4], R17 ;  /* 0x0000001100000388 */ /* 0x0007e80000004800 */
[----:B------:R-:W-:Y:S06]  /*0710*/  BAR.SYNC.DEFER_BLOCKING 0x0 ;  /* 0x0000000000007b1d */ /* 0x000fec0000010000 */
[----:B------:R-:W0:Y:S01]  /*0720*/  LDS R15, [RZ] ;  /* 0x00000000ff0f7984 */ /* 0x000e220000000800 */
[----:B------:R-:W-:-:S02]  /*0730*/  MOV R16, 0x3aaaaaab ;  /* 0x3aaaaaab00107802 */ /* 0x000fc40000000f00 */
[----:B--2---:R-:W-:Y:S02]  /*0740*/  PRMT R6, R2, 0x7632, R6 ;  /* 0x0000763202067816 */ /* 0x004fe40000000006 */
[----:B---3--:R-:W-:Y:S02]  /*0750*/  PRMT R0, R4, 0x7632, R0 ;  /* 0x0000763204007816 */ /* 0x008fe40000000000 */
[----:B------:R-:W-:Y:S02]  /*0760*/  PRMT R9, R5, 0x7632, R9 ;  /* 0x0000763205097816 */ /* 0x000fe40000000009 */
[----:B------:R-:W-:Y:S02]  /*0770*/  SHF.L.U32 R18, R3, 0x10, RZ ;  /* 0x0000001003127819 */ /* 0x000fe400000006ff */
[----:B------:R-:W-:Y:S02]  /*0780*/  SHF.L.U32 R2, R2, 0x10, RZ ;  /* 0x0000001002027819 */ /* 0x000fe400000006ff */
[----:B------:R-:W-:-:S02]  /*0790*/  SHF.L.U32 R4, R4, 0x10, RZ ;  /* 0x0000001004047819 */ /* 0x000fc400000006ff */
[----:B------:R-:W-:Y:S01]  /*07a0*/  SHF.L.U32 R6, R6, 0x10, RZ ;  /* 0x0000001006067819 */ /* 0x000fe200000006ff */
[----:B0-----:R-:W-:-:S04]  /*07b0*/  FADD R15, RZ, R15 ;  /* 0x0000000fff0f7221 */ /* 0x001fc80000000000 */
[----:B------:R-:W-:-:S06]  /*07c0*/  FFMA R15, R15, R16, 9.9999997473787516356e-06 ;  /* 0x3727c5ac0f0f7423 */ /* 0x000fcc0000000010 */
[----:B------:R-:W0:Y:S01]  /*07d0*/  MUFU.RSQ R15, R15 ;  /* 0x0000000f000f7308 */ /* 0x000e220000001400 */
[----:B------:R-:W-:Y:S02]  /*07e0*/  PRMT R16, R3, 0x7632, R16 ;  /* 0x0000763203107816 */ /* 0x000fe40000000010 */
[----:B------:R-:W-:Y:S02]  /*07f0*/  SHF.L.U32 R3, R0, 0x10, RZ ;  /* 0x0000001000037819 */ /* 0x000fe400000006ff */
[----:B------:R-:W-:Y:S02]  /*0800*/  SHF.L.U32 R10, R5, 0x10, RZ ;  /* 0x00000010050a7819 */ /* 0x000fe400000006ff */
[----:B------:R-:W-:Y:S02]  /*0810*/  SHF.L.U32 R16, R16, 0x10, RZ ;  /* 0x0000001010107819 */ /* 0x000fe400000006ff */
[----:B------:R-:W-:Y:S01]  /*0820*/  SHF.L.U32 R9, R9, 0x10, RZ ;  /* 0x0000001009097819 */ /* 0x000fe200000006ff */
[-C--:B0-----:R-:W-:Y:S01]  /*0830*/  FMUL R11, R11, R15.reuse ;  /* 0x0000000f0b0b7220 */ /* 0x081fe20000400000 */
[-C--:B------:R-:W-:Y:S01]  /*0840*/  FMUL R12, R12, R15.reuse ;  /* 0x0000000f0c0c7220 */ /* 0x080fe20000400000 */
[-C--:B------:R-:W-:Y:S01]  /*0850*/  FMUL R13, R13, R15.reuse ;  /* 0x0000000f0d0d7220 */ /* 0x080fe20000400000 */
[----:B------:R-:W-:Y:S01]  /*0860*/  FMUL R14, R14, R15 ;  /* 0x0000000f0e0e7220 */ /* 0x000fe20000400000 */
[----:B------:R-:W-:Y:S01]  /*0870*/  FFMA R2, R11, R2, R4 ;  /* 0x000000020b027223 */ /* 0x000fe20000000004 */
[----:B------:R-:W-:Y:S01]  /*0880*/  FFMA R3, R12, R6, R3 ;  /* 0x000000060c037223 */ /* 0x000fe20000000003 */
[----:B------:R-:W-:Y:S01]  /*0890*/  FFMA R10, R13, R18, R10 ;  /* 0x000000120d0a7223 */ /* 0x000fe2000000000a */
[----:B------:R-:W-:Y:S01]  /*08a0*/  FFMA R5, R14, R16, R9 ;  /* 0x000000100e057223 */ /* 0x000fe20000000009 */
[----:B------:R-:W-:-:S02]  /*08b0*/  IMAD.WIDE R8, R8, R7, c[0x0][0x188] ;  /* 0x0000620008087625 */ /* 0x000fc400078e0207 */
[----:B------:R-:W-:Y:S02]  /*08c0*/  F2FP.BF16.PACK_AB R2, R3, R2 ;  /* 0x000000020302723e */ /* 0x000fe400000010ff */
[----:B------:R-:W-:Y:S01]  /*08d0*/  F2FP.BF16.PACK_AB R3, R5, R10 ;  /* 0x0000000a0503723e */ /* 0x000fe200000010ff */
[----:B------:R-:W-:Y:S06]  /*08e0*/  @P1 EXIT ;  /* 0x000000000000194d */ /* 0x000fec0003800000 */
[----:B------:R-:W-:Y:S01]  /*08f0*/  STG.E.64 [R8.64], R2 ;  /* 0x0000000208007986 */ /* 0x000fe2000c101b04 */
[----:B------:R-:W-:Y:S05]  /*0900*/  EXIT ;  /* 0x000000000000794d */ /* 0x000fea0003800000 */
.L_x_0:
[----:B------:R-:W-:-:S00]  /*0910*/  BRA `(.L_x_0) ;  /* 0xfffffff000007947 */ /* 0x000fc0000383ffff */
[----:B------:R-:W-:-:S00]  /*0920*/  NOP ;  /* 0x0000000000007918 */ /* 0x000fc00000000000 */
        /* <DEDUP_REMOVED lines=13> */
.L_x_1:


//--------------------- .nv.global.init           --------------------------
	.section	.nv.global.init,"aw",@progbits
.nv.global.init:
	.type		_$_str,@object
	.size		_$_str,(.L_0 - _$_str)
_$_str:
        /*0000*/ 	.byte	0x5f, 0x5f, 0x43, 0x55, 0x44, 0x41, 0x5f, 0x46, 0x54, 0x5a, 0x00
.L_0:


//--------------------- .nv.shared.triton_per_fused_add_native_layer_norm_5 --------------------------
	.section	.nv.shared.triton_per_fused_add_native_layer_norm_5,"aw",@nobits
	.sectionflags	@""
	.align	16
